	.headerflags	@"EF_CUDA_TEXMODE_UNIFIED EF_CUDA_64BIT_ADDRESS EF_CUDA_ACCELERATORS EF_CUDA_SM90 EF_CUDA_VIRTUAL_SM(EF_CUDA_SM90)"
	.elftype	@"ET_EXEC"


//--------------------- .nv.info                  --------------------------
	.section	.nv.info,"",@"SHT_CUDA_INFO"
	.align	4


	//----- nvinfo : EIATTR_REGCOUNT
	.align		4
        /*0000*/ 	.byte	0x04, 0x2f
        /*0002*/ 	.short	(.L_1 - .L_0)
	.align		4
.L_0:
        /*0004*/ 	.word	index@(triton_poi_fused_convolution_leaky_relu_leaky_relu_backward_4)
        /*0008*/ 	.word	0x0000000e


	//----- nvinfo : EIATTR_MIN_STACK_SIZE
	.align		4
.L_1:
        /*000c*/ 	.byte	0x04, 0x12
        /*000e*/ 	.short	(.L_3 - .L_2)
	.align		4
.L_2:
        /*0010*/ 	.word	index@(triton_poi_fused_convolution_leaky_relu_leaky_relu_backward_4)
        /*0014*/ 	.word	0x00000000


	//----- nvinfo : EIATTR_FRAME_SIZE
	.align		4
.L_3:
        /*0018*/ 	.byte	0x04, 0x11
        /*001a*/ 	.short	(.L_5 - .L_4)
	.align		4
.L_4:
        /*001c*/ 	.word	index@(triton_poi_fused_convolution_leaky_relu_leaky_relu_backward_4)
        /*0020*/ 	.word	0x00000000


	//----- nvinfo : EIATTR_MIN_STACK_SIZE
	.align		4
.L_5:
        /*0024*/ 	.byte	0x04, 0x12
        /*0026*/ 	.short	(.L_7 - .L_6)
	.align		4
.L_6:
        /*0028*/ 	.word	index@(triton_poi_fused_convolution_leaky_relu_leaky_relu_backward_4)
        /*002c*/ 	.word	0x00000000
.L_7:


//--------------------- .nv.info.triton_poi_fused_convolution_leaky_relu_leaky_relu_backward_4 --------------------------
	.section	.nv.info.triton_poi_fused_convolution_leaky_relu_leaky_relu_backward_4,"",@"SHT_CUDA_INFO"
	.sectionflags	@""
	.align	4


	//----- nvinfo : EIATTR_CUDA_API_VERSION
	.align		4
        /*0000*/ 	.byte	0x04, 0x37
        /*0002*/ 	.short	(.L_9 - .L_8)
.L_8:
        /*0004*/ 	.word	0x0000007c


	//----- nvinfo : EIATTR_KPARAM_INFO
	.align		4
.L_9:
        /*0008*/ 	.byte	0x04, 0x17
        /*000a*/ 	.short	(.L_11 - .L_10)
.L_10:
        /*000c*/ 	.word	0x00000000
        /*0010*/ 	.short	0x0003
        /*0012*/ 	.short	0x0018
        /*0014*/ 	.byte	0x00, 0xf0, 0x11, 0x00


	//----- nvinfo : EIATTR_KPARAM_INFO
	.align		4
.L_11:
        /*0018*/ 	.byte	0x04, 0x17
        /*001a*/ 	.short	(.L_13 - .L_12)
.L_12:
        /*001c*/ 	.word	0x00000000
        /*0020*/ 	.short	0x0002
        /*0022*/ 	.short	0x0010
        /*0024*/ 	.byte	0x00, 0xf4, 0x21, 0x00


	//----- nvinfo : EIATTR_KPARAM_INFO
	.align		4
.L_13:
        /*0028*/ 	.byte	0x04, 0x17
        /*002a*/ 	.short	(.L_15 - .L_14)
.L_14:
        /*002c*/ 	.word	0x00000000
        /*0030*/ 	.short	0x0001
        /*0032*/ 	.short	0x0008
        /*0034*/ 	.byte	0x00, 0xf4, 0x21, 0x00


	//----- nvinfo : EIATTR_KPARAM_INFO
	.align		4
.L_15:
        /*0038*/ 	.byte	0x04, 0x17
        /*003a*/ 	.short	(.L_17 - .L_16)
.L_16:
        /*003c*/ 	.word	0x00000000
        /*0040*/ 	.short	0x0000
        /*0042*/ 	.short	0x0000
        /*0044*/ 	.byte	0x00, 0xf4, 0x21, 0x00


	//----- nvinfo : EIATTR_SPARSE_MMA_MASK
	.align		4
.L_17:
        /*0048*/ 	.byte	0x03, 0x50
        /*004a*/ 	.short	0x0000


	//----- nvinfo : EIATTR_MAXREG_COUNT
	.align		4
        /*004c*/ 	.byte	0x03, 0x1b
        /*004e*/ 	.short	0x00ff


	//----- nvinfo : EIATTR_EXIT_INSTR_OFFSETS
	.align		4
        /*0050*/ 	.byte	0x04, 0x1c
        /*0052*/ 	.short	(.L_19 - .L_18)


	//   ....[0]....
.L_18:
        /*0054*/ 	.word	0x00000280


	//   ....[1]....
        /*0058*/ 	.word	0x000002a0


	//----- nvinfo : EIATTR_REQNTID
	.align		4
.L_19:
        /*005c*/ 	.byte	0x04, 0x10
        /*005e*/ 	.short	(.L_21 - .L_20)
.L_20:
        /*0060*/ 	.word	0x00000080
        /*0064*/ 	.word	0x00000001
        /*0068*/ 	.word	0x00000001


	//----- nvinfo : EIATTR_CBANK_PARAM_SIZE
	.align		4
.L_21:
        /*006c*/ 	.byte	0x03, 0x19
        /*006e*/ 	.short	0x001c


	//----- nvinfo : EIATTR_PARAM_CBANK
	.align		4
        /*0070*/ 	.byte	0x04, 0x0a
        /*0072*/ 	.short	(.L_23 - .L_22)
	.align		4
.L_22:
        /*0074*/ 	.word	index@(.nv.constant0.triton_poi_fused_convolution_leaky_relu_leaky_relu_backward_4)
        /*0078*/ 	.short	0x0210
        /*007a*/ 	.short	0x001c


	//----- nvinfo : EIATTR_SW_WAR
	.align		4
.L_23:
        /*007c*/ 	.byte	0x04, 0x36
        /*007e*/ 	.short	(.L_25 - .L_24)
.L_24:
        /*0080*/ 	.word	0x00000008
.L_25:


//--------------------- .nv.callgraph             --------------------------
	.section	.nv.callgraph,"",@"SHT_CUDA_CALLGRAPH"
	.align	4
	.sectionentsize	8
	.align		4
        /*0000*/ 	.word	0x00000000
	.align		4
        /*0004*/ 	.word	0xffffffff
	.align		4
        /*0008*/ 	.word	0x00000000
	.align		4
        /*000c*/ 	.word	0xfffffffe
	.align		4
        /*0010*/ 	.word	0x00000000
	.align		4
        /*0014*/ 	.word	0xfffffffd
	.align		4
        /*0018*/ 	.word	0x00000000
	.align		4
        /*001c*/ 	.word	0xfffffffc


//--------------------- .text.triton_poi_fused_convolution_leaky_relu_leaky_relu_backward_4 --------------------------
	.section	.text.triton_poi_fused_convolution_leaky_relu_leaky_relu_backward_4,"ax",@progbits
	.align	128
        .global         triton_poi_fused_convolution_leaky_relu_leaky_relu_backward_4
        .type           triton_poi_fused_convolution_leaky_relu_leaky_relu_backward_4,@function
        .size           triton_poi_fused_convolution_leaky_relu_leaky_relu_backward_4,(.L_x_1 - triton_poi_fused_convolution_leaky_relu_leaky_relu_backward_4)
        .other          triton_poi_fused_convolution_leaky_relu_leaky_relu_backward_4,@"STO_CUDA_ENTRY STV_DEFAULT"
triton_poi_fused_convolution_leaky_relu_leaky_relu_backward_4:
.text.triton_poi_fused_convolution_leaky_relu_leaky_relu_backward_4:
[----:B------:R-:W0:Y:S02]  /*0000*/  LDC R1, c[0x0][0x28] ;  /* 0x00000a00ff017b82 */ /* 0x000e240000000800 */
[----:B------:R-:W1:Y:S01]  /*0010*/  S2R R0, SR_TID.X ;  /* 0x0000000000007919 */ /* 0x000e620000002100 */
[----:B------:R-:W2:Y:S01]  /*0020*/  LDC.64 R4, c[0x0][0x218] ;  /* 0x00008600ff047b82 */ /* 0x000ea20000000a00 */
[----:B------:R-:W-:Y:S01]  /*0030*/  IMAD.MOV.U32 R11, RZ, RZ, RZ ;  /* 0x000000ffff0b7224 */ /* 0x000fe200078e00ff */
[----:B------:R-:W-:Y:S01]  /*0040*/  ULDC.64 UR4, c[0x0][0x208] ;  /* 0x0000820000047ab9 */ /* 0x000fe20000000a00 */
[----:B------:R-:W3:Y:S01]  /*0050*/  S2R R7, SR_CTAID.X ;  /* 0x0000000000077919 */ /* 0x000ee20000002500 */
[----:B------:R-:W-:Y:S01]  /*0060*/  ULDC.64 UR6, c[0x0][0x220] ;  /* 0x0000880000067ab9 */ /* 0x000fe20000000a00 */
[----:B-1----:R-:W-:Y:S01]  /*0070*/  IMAD.SHL.U32 R0, R0, 0x2, RZ ;  /* 0x0000000200007824 */ /* 0x002fe200078e00ff */
[----:B---3--:R-:W-:-:S04]  /*0080*/  SHF.R.S32.HI R2, RZ, 0x17, R7 ;  /* 0x00000017ff027819 */ /* 0x008fc80000011407 */
[----:B------:R-:W-:Y:S02]  /*0090*/  LOP3.LUT R0, R0, 0xfe, RZ, 0xc0, !PT ;  /* 0x000000fe00007812 */ /* 0x000fe400078ec0ff */
[----:B------:R-:W-:-:S03]  /*00a0*/  SGXT R2, R2, 0x1 ;  /* 0x000000010202781a */ /* 0x000fc60000000200 */
[----:B------:R-:W-:-:S05]  /*00b0*/  IMAD R7, R7, 0x100, R0 ;  /* 0x0000010007077824 */ /* 0x000fca00078e0200 */
[----:B------:R-:W-:Y:S02]  /*00c0*/  LEA.HI R0, R2, R7, RZ, 0x4 ;  /* 0x0000000702007211 */ /* 0x000fe400078f20ff */
[----:B------:R-:W1:Y:S01]  /*00d0*/  LDC.64 R2, c[0x0][0x210] ;  /* 0x00008400ff027b82 */ /* 0x000e620000000a00 */
[----:B------:R-:W-:Y:S02]  /*00e0*/  ISETP.GE.AND P0, PT, R7, 0xc0, PT ;  /* 0x000000c00700780c */ /* 0x000fe40003f06270 */
[----:B------:R-:W-:-:S05]  /*00f0*/  SHF.R.S32.HI R0, RZ, 0x4, R0 ;  /* 0x00000004ff007819 */ /* 0x000fca0000011400 */
[----:B------:R-:W-:-:S05]  /*0100*/  IMAD.HI R6, R0, 0x55555556, RZ ;  /* 0x5555555600067827 */ /* 0x000fca00078e02ff */
[----:B------:R-:W-:-:S05]  /*0110*/  LEA.HI R9, R6, R6, RZ, 0x1 ;  /* 0x0000000606097211 */ /* 0x000fca00078f08ff */
[----:B------:R-:W-:Y:S02]  /*0120*/  IMAD R9, R9, -0x3, R0 ;  /* 0xfffffffd09097824 */ /* 0x000fe400078e0200 */
[----:B------:R-:W-:Y:S02]  /*0130*/  IMAD.MOV.U32 R0, RZ, RZ, RZ ;  /* 0x000000ffff007224 */ /* 0x000fe400078e00ff */
[----:B--2---:R-:W-:Y:S01]  /*0140*/  IMAD.WIDE R4, R9, 0x4, R4 ;  /* 0x0000000409047825 */ /* 0x004fe200078e0204 */
[----:B------:R-:W-:-:S03]  /*0150*/  CS2R R8, SRZ ;  /* 0x0000000000087805 */ /* 0x000fc6000001ff00 */
[----:B-1----:R-:W-:Y:S01]  /*0160*/  IMAD.WIDE R2, R7, 0x4, R2 ;  /* 0x0000000407027825 */ /* 0x002fe200078e0202 */
[----:B------:R-:W2:Y:S04]  /*0170*/  @!P0 LDG.E.EL R11, desc[UR4][R4.64] ;  /* 0x00000004040b8981 */ /* 0x000ea8000c2e1900 */
[----:B------:R-:W2:Y:S04]  /*0180*/  @!P0 LDG.E.64 R8, desc[UR4][R2.64] ;  /* 0x0000000402088981 */ /* 0x000ea8000c1e1b00 */
[----:B------:R-:W3:Y:S01]  /*0190*/  @!P0 LDG.E.EL R0, desc[UR4][R4.64] ;  /* 0x0000000404008981 */ /* 0x000ee2000c2e1900 */
[----:B--2---:R-:W-:-:S02]  /*01a0*/  FSETP.GT.AND P2, PT, R8, -R11, PT ;  /* 0x8000000b0800720b */ /* 0x004fc40003f44000 */
[----:B---3--:R-:W-:Y:S01]  /*01b0*/  FSETP.GT.AND P1, PT, R9, -R0, PT ;  /* 0x800000000900720b */ /* 0x008fe20003f24000 */
[----:B------:R-:W-:Y:S01]  /*01c0*/  FADD R8, R11, R8 ;  /* 0x000000080b087221 */ /* 0x000fe20000000000 */
[----:B------:R-:W-:-:S09]  /*01d0*/  FADD R9, R0, R9 ;  /* 0x0000000900097221 */ /* 0x000fd20000000000 */
[----:B------:R-:W-:Y:S02]  /*01e0*/  @!P2 FMUL R8, R8, 0.20000000298023223877 ;  /* 0x3e4ccccd0808a820 */ /* 0x000fe40000400000 */
[----:B------:R-:W-:-:S03]  /*01f0*/  @!P1 FMUL R9, R9, 0.20000000298023223877 ;  /* 0x3e4ccccd09099820 */ /* 0x000fc60000400000 */
[----:B------:R-:W-:Y:S02]  /*0200*/  FSETP.GT.AND P3, PT, R8, RZ, PT ;  /* 0x000000ff0800720b */ /* 0x000fe40003f64000 */
[----:B------:R-:W-:Y:S02]  /*0210*/  IADD3 R6, P1, R7, UR6, RZ ;  /* 0x0000000607067c10 */ /* 0x000fe4000ff3e0ff */
[----:B------:R-:W-:Y:S02]  /*0220*/  FSETP.GT.AND P2, PT, R9, RZ, PT ;  /* 0x000000ff0900720b */ /* 0x000fe40003f44000 */
[----:B------:R-:W-:Y:S02]  /*0230*/  SEL R0, RZ, 0x1, !P3 ;  /* 0x00000001ff007807 */ /* 0x000fe40005800000 */
[----:B------:R-:W-:Y:S01]  /*0240*/  SEL R5, RZ, 0x100, !P2 ;  /* 0x00000100ff057807 */ /* 0x000fe20005000000 */
[----:B------:R1:W-:Y:S01]  /*0250*/  @!P0 STG.E.64 desc[UR4][R2.64], R8 ;  /* 0x0000000802008986 */ /* 0x0003e2000c101b04 */
[----:B------:R-:W-:-:S03]  /*0260*/  LEA.HI.X.SX32 R7, R7, UR7, 0x1, P1 ;  /* 0x0000000707077c11 */ /* 0x000fc600088f0eff */
[----:B------:R-:W-:Y:S01]  /*0270*/  IMAD.IADD R5, R0, 0x1, R5 ;  /* 0x0000000100057824 */ /* 0x000fe200078e0205 */
[----:B------:R-:W-:Y:S06]  /*0280*/  @P0 EXIT ;  /* 0x000000000000094d */ /* 0x000fec0003800000 */
[----:B------:R-:W-:Y:S01]  /*0290*/  STG.E.U16 desc[UR4][R6.64], R5 ;  /* 0x0000000506007986 */ /* 0x000fe2000c101504 */
[----:B------:R-:W-:Y:S05]  /*02a0*/  EXIT ;  /* 0x000000000000794d */ /* 0x000fea0003800000 */
.L_x_0:
[----:B------:R-:W-:-:S00]  /*02b0*/  BRA `(.L_x_0) ;  /* 0xfffffffc00fc7947 */ /* 0x000fc0000383ffff */
[----:B------:R-:W-:-:S00]  /*02c0*/  NOP ;  /* 0x0000000000007918 */ /* 0x000fc00000000000 */
        /* <DEDUP_REMOVED lines=11> */
.L_x_1:


//--------------------- .nv.constant0.triton_poi_fused_convolution_leaky_relu_leaky_relu_backward_4 --------------------------
	.section	.nv.constant0.triton_poi_fused_convolution_leaky_relu_leaky_relu_backward_4,"a",@progbits
	.sectionflags	@""
	.align	4
.nv.constant0.triton_poi_fused_convolution_leaky_relu_leaky_relu_backward_4:
	.zero		556
